//
// Generated by NVIDIA NVVM Compiler
//
// Compiler Build ID: CL-36424714
// Cuda compilation tools, release 13.0, V13.0.88
// Based on NVVM 20.0.0
//

.version 9.0
.target sm_100
.address_size 64

	// .globl	remainderGovaluate3X1

.visible .entry remainderGovaluate3X1(
	.param .u64 .ptr .align 1 remainderGovaluate3X1_param_0,
	.param .u64 .ptr .align 1 remainderGovaluate3X1_param_1,
	.param .f32 remainderGovaluate3X1_param_2,
	.param .u32 remainderGovaluate3X1_param_3
)
{
	.reg .pred 	%p<22>;
	.reg .b32 	%r<50>;
	.reg .b32 	%f<53>;
	.reg .b64 	%rd<9>;

	ld.param.u64 	%rd1, [remainderGovaluate3X1_param_0];
	ld.param.u64 	%rd2, [remainderGovaluate3X1_param_1];
	ld.param.f32 	%f23, [remainderGovaluate3X1_param_2];
	ld.param.u32 	%r19, [remainderGovaluate3X1_param_3];
	mov.u32 	%r20, %ctaid.y;
	mov.u32 	%r21, %nctaid.x;
	mov.u32 	%r22, %ctaid.x;
	mad.lo.s32 	%r23, %r20, %r21, %r22;
	mov.u32 	%r24, %ntid.x;
	mov.u32 	%r25, %tid.x;
	mad.lo.s32 	%r1, %r23, %r24, %r25;
	setp.ge.s32 	%p1, %r1, %r19;
	@%p1 bra 	$L__BB0_17;
	cvta.to.global.u64 	%rd3, %rd2;
	mul.wide.s32 	%rd4, %r1, 4;
	add.s64 	%rd5, %rd3, %rd4;
	ld.global.nc.f32 	%f1, [%rd5];
	abs.f32 	%f2, %f23;
	abs.f32 	%f51, %f1;
	setp.lt.f32 	%p2, %f51, %f2;
	mov.b32 	%r49, 0;
	@%p2 bra 	$L__BB0_13;
	mul.f32 	%f4, %f2, 0f4B000000;
	setp.gtu.f32 	%p3, %f51, %f4;
	@%p3 bra 	$L__BB0_9;
	div.approx.f32 	%f24, %f51, %f2;
	cvt.rzi.f32.f32 	%f49, %f24;
	neg.f32 	%f6, %f2;
	fma.rn.f32 	%f7, %f6, %f49, %f51;
	mov.b32 	%r2, %f7;
	mov.b32 	%r27, %f2;
	setp.lt.u32 	%p4, %r2, %r27;
	@%p4 bra 	$L__BB0_8;
	setp.lt.u32 	%p5, %r2, -2147483647;
	@%p5 bra 	$L__BB0_6;
	add.f32 	%f29, %f49, 0fBF800000;
	setp.lt.f32 	%p8, %f7, %f6;
	add.f32 	%f30, %f29, 0fBF800000;
	selp.f32 	%f49, %f30, %f29, %p8;
	bra.uni 	$L__BB0_8;
$L__BB0_6:
	add.f32 	%f49, %f49, 0f3F800000;
	add.f32 	%f25, %f2, %f2;
	setp.ltu.f32 	%p6, %f7, %f25;
	@%p6 bra 	$L__BB0_8;
	add.f32 	%f26, %f49, 0f3F800000;
	fma.rn.f32 	%f27, %f2, 0fC0400000, %f7;
	setp.ge.f32 	%p7, %f27, 0f00000000;
	add.f32 	%f28, %f26, 0f3F800000;
	selp.f32 	%f49, %f28, %f26, %p7;
$L__BB0_8:
	cvt.rzi.u32.f32 	%r49, %f49;
	fma.rn.f32 	%f51, %f6, %f49, %f51;
	bra.uni 	$L__BB0_13;
$L__BB0_9:
	mov.b32 	%r4, %f51;
	mov.b32 	%r29, %f4;
	and.b32  	%r5, %r29, -8388608;
	and.b32  	%r30, %r4, 8388607;
	or.b32  	%r44, %r30, 1065353216;
	and.b32  	%r31, %r29, 8388607;
	or.b32  	%r7, %r31, 1065353216;
	mov.b32 	%f50, %r44;
	sub.s32 	%r32, %r4, %r5;
	and.b32  	%r33, %r32, -8388608;
	add.s32 	%r8, %r33, 192937984;
	setp.eq.s32 	%p9, %r8, 0;
	mov.b32 	%r47, 0;
	mov.u32 	%r48, %r47;
	@%p9 bra 	$L__BB0_12;
	mov.b32 	%f31, %r7;
	rcp.approx.ftz.f32 	%f14, %f31;
	neg.f32 	%f15, %f31;
	mov.b32 	%r47, 0;
	mov.u32 	%r48, %r8;
$L__BB0_11:
	min.u32 	%r35, %r48, 192937984;
	add.s32 	%r36, %r44, %r35;
	mov.b32 	%f32, %r36;
	mul.f32 	%f33, %f14, %f32;
	fma.rn.f32 	%f34, %f15, %f33, %f32;
	fma.rn.f32 	%f35, %f34, %f14, %f33;
	fma.rn.f32 	%f36, %f15, %f35, %f32;
	fma.rz.f32 	%f37, %f36, %f14, %f35;
	cvt.rzi.f32.f32 	%f38, %f37;
	fma.rn.f32 	%f50, %f15, %f38, %f32;
	sub.s32 	%r48, %r48, %r35;
	mov.b32 	%r44, %f50;
	shr.u32 	%r37, %r35, 23;
	shl.b32 	%r38, %r47, %r37;
	cvt.rzi.u32.f32 	%r39, %f38;
	add.s32 	%r47, %r38, %r39;
	setp.ne.s32 	%p10, %r48, 0;
	setp.ne.s32 	%p11, %r44, 0;
	and.pred  	%p12, %p10, %p11;
	@%p12 bra 	$L__BB0_11;
$L__BB0_12:
	min.u32 	%r40, %r48, 33554431;
	shr.u32 	%r41, %r40, 23;
	shl.b32 	%r49, %r47, %r41;
	mov.b32 	%f40, %r5;
	setp.leu.f32 	%p13, %f2, 0f00000000;
	setp.gt.u32 	%p14, %r4, 2139095039;
	selp.f32 	%f41, 0f7FFFFFFF, %f40, %p14;
	selp.f32 	%f42, 0f7FFFFFFF, %f41, %p13;
	mul.f32 	%f43, %f50, 0f34000000;
	mul.f32 	%f51, %f42, %f43;
$L__BB0_13:
	add.f32 	%f20, %f51, %f51;
	setp.gt.f32 	%p15, %f20, %f2;
	@%p15 bra 	$L__BB0_15;
	setp.neu.f32 	%p16, %f20, %f2;
	and.b32  	%r42, %r49, 1;
	setp.eq.b32 	%p17, %r42, 1;
	not.pred 	%p18, %p17;
	or.pred  	%p19, %p16, %p18;
	@%p19 bra 	$L__BB0_16;
$L__BB0_15:
	sub.f32 	%f51, %f51, %f2;
$L__BB0_16:
	mov.b32 	%r43, %f1;
	abs.f32 	%f44, %f51;
	setp.num.f32 	%p20, %f44, %f44;
	neg.f32 	%f46, %f51;
	setp.lt.s32 	%p21, %r43, 0;
	selp.f32 	%f47, %f46, %f51, %p20;
	selp.f32 	%f48, %f47, %f51, %p21;
	cvta.to.global.u64 	%rd6, %rd1;
	add.s64 	%rd8, %rd6, %rd4;
	st.global.f32 	[%rd8], %f48;
$L__BB0_17:
	ret;

}


// ===== COMPILED SASS (sm_100) =====

	.target	sm_100

	.elftype	@"ET_EXEC"


//--------------------- .note.nv.tkinfo           --------------------------
	.section	.note.nv.tkinfo,"",@"SHT_NOTE"
	.sectionflags	@"SHF_NOTE_NV_TKINFO"
	.tkinfo
        /*0018*/ 	.word	0x00000002
        /*0030*/ 	.string	""
        /*0030*/ 	.string	"ptxas"
        /*0030*/ 	.string	"Cuda compilation tools, release 13.0, V13.0.88"
        /*0030*/ 	.string	"Build cuda_13.0.r13.0/compiler.36424714_0"
        /*0030*/ 	.string	"-arch sm_100 -m 64 "



//--------------------- .note.nv.cuinfo           --------------------------
	.section	.note.nv.cuinfo,"",@"SHT_NOTE"
	.sectionflags	@"SHF_NOTE_NV_CUINFO"
        /*0018*/ 	.short	0x0002
        /*001a*/ 	.short	0x0064
        /*001c*/ 	.short	0x0082
	.zero		2


//--------------------- .nv.info                  --------------------------
	.section	.nv.info,"",@"SHT_CUDA_INFO"
	.align	4


	//----- nvinfo : EIATTR_REGCOUNT
	.align		4
        /*0000*/ 	.byte	0x04, 0x2f
        /*0002*/ 	.short	(.L_1 - .L_0)
	.align		4
.L_0:
        /*0004*/ 	.word	index@(remainderGovaluate3X1)
        /*0008*/ 	.word	0x00000010


	//----- nvinfo : EIATTR_FRAME_SIZE
	.align		4
.L_1:
        /*000c*/ 	.byte	0x04, 0x11
        /*000e*/ 	.short	(.L_3 - .L_2)
	.align		4
.L_2:
        /*0010*/ 	.word	index@(remainderGovaluate3X1)
        /*0014*/ 	.word	0x00000000


	//----- nvinfo : EIATTR_MIN_STACK_SIZE
	.align		4
.L_3:
        /*0018*/ 	.byte	0x04, 0x12
        /*001a*/ 	.short	(.L_5 - .L_4)
	.align		4
.L_4:
        /*001c*/ 	.word	index@(remainderGovaluate3X1)
        /*0020*/ 	.word	0x00000000
.L_5:


//--------------------- .nv.compat                --------------------------
	.section	.nv.compat,"",@"SHT_CUDA_COMPAT_INFO"
	.align	4
        /*0000*/ 	.byte	0x02, 0x09, 0x00, 0x00, 0x02, 0x02, 0x01, 0x00, 0x02, 0x05, 0x05, 0x00, 0x03, 0x07, 0x01, 0x01
        /*0010*/ 	.byte	0x02, 0x03, 0x00, 0x00, 0x02, 0x06, 0x01, 0x00, 0x04, 0x0b, 0x08, 0x00, 0x01, 0x00, 0x00, 0x00
        /*0020*/ 	.byte	0x00, 0x00, 0x00, 0x00


//--------------------- .nv.info.remainderGovaluate3X1 --------------------------
	.section	.nv.info.remainderGovaluate3X1,"",@"SHT_CUDA_INFO"
	.sectionflags	@""
	.align	4


	//----- nvinfo : EIATTR_CUDA_API_VERSION
	.align		4
        /*0000*/ 	.byte	0x04, 0x37
        /*0002*/ 	.short	(.L_7 - .L_6)
.L_6:
        /*0004*/ 	.word	0x00000082


	//----- nvinfo : EIATTR_KPARAM_INFO
	.align		4
.L_7:
        /*0008*/ 	.byte	0x04, 0x17
        /*000a*/ 	.short	(.L_9 - .L_8)
.L_8:
        /*000c*/ 	.word	0x00000000
        /*0010*/ 	.short	0x0003
        /*0012*/ 	.short	0x0014
        /*0014*/ 	.byte	0x00, 0xf0, 0x11, 0x00


	//----- nvinfo : EIATTR_KPARAM_INFO
	.align		4
.L_9:
        /*0018*/ 	.byte	0x04, 0x17
        /*001a*/ 	.short	(.L_11 - .L_10)
.L_10:
        /*001c*/ 	.word	0x00000000
        /*0020*/ 	.short	0x0002
        /*0022*/ 	.short	0x0010
        /*0024*/ 	.byte	0x00, 0xf0, 0x11, 0x00


	//----- nvinfo : EIATTR_KPARAM_INFO
	.align		4
.L_11:
        /*0028*/ 	.byte	0x04, 0x17
        /*002a*/ 	.short	(.L_13 - .L_12)
.L_12:
        /*002c*/ 	.word	0x00000000
        /*0030*/ 	.short	0x0001
        /*0032*/ 	.short	0x0008
        /*0034*/ 	.byte	0x00, 0xf5, 0x21, 0x00


	//----- nvinfo : EIATTR_KPARAM_INFO
	.align		4
.L_13:
        /*0038*/ 	.byte	0x04, 0x17
        /*003a*/ 	.short	(.L_15 - .L_14)
.L_14:
        /*003c*/ 	.word	0x00000000
        /*0040*/ 	.short	0x0000
        /*0042*/ 	.short	0x0000
        /*0044*/ 	.byte	0x00, 0xf5, 0x21, 0x00


	//----- nvinfo : EIATTR_SPARSE_MMA_MASK
	.align		4
.L_15:
        /*0048*/ 	.byte	0x03, 0x50
        /*004a*/ 	.short	0x0000


	//----- nvinfo : EIATTR_MAXREG_COUNT
	.align		4
        /*004c*/ 	.byte	0x03, 0x1b
        /*004e*/ 	.short	0x00ff


	//----- nvinfo : EIATTR_MERCURY_ISA_VERSION
	.align		4
        /*0050*/ 	.byte	0x03, 0x5f
        /*0052*/ 	.short	0x0101


	//----- nvinfo : EIATTR_VRC_CTA_INIT_COUNT
	.align		4
        /*0054*/ 	.byte	0x02, 0x4a
	.zero		1
	.zero		1


	//----- nvinfo : EIATTR_EXIT_INSTR_OFFSETS
	.align		4
        /*0058*/ 	.byte	0x04, 0x1c
        /*005a*/ 	.short	(.L_17 - .L_16)


	//   ....[0]....
.L_16:
        /*005c*/ 	.word	0x000000a0


	//   ....[1]....
        /*0060*/ 	.word	0x000006f0


	//----- nvinfo : EIATTR_CRS_STACK_SIZE
	.align		4
.L_17:
        /*0064*/ 	.byte	0x04, 0x1e
        /*0066*/ 	.short	(.L_19 - .L_18)
.L_18:
        /*0068*/ 	.word	0x00000000


	//----- nvinfo : EIATTR_CBANK_PARAM_SIZE
	.align		4
.L_19:
        /*006c*/ 	.byte	0x03, 0x19
        /*006e*/ 	.short	0x0018


	//----- nvinfo : EIATTR_PARAM_CBANK
	.align		4
        /*0070*/ 	.byte	0x04, 0x0a
        /*0072*/ 	.short	(.L_21 - .L_20)
	.align		4
.L_20:
        /*0074*/ 	.word	index@(.nv.constant0.remainderGovaluate3X1)
        /*0078*/ 	.short	0x0380
        /*007a*/ 	.short	0x0018


	//----- nvinfo : EIATTR_SW_WAR
	.align		4
.L_21:
        /*007c*/ 	.byte	0x04, 0x36
        /*007e*/ 	.short	(.L_23 - .L_22)
.L_22:
        /*0080*/ 	.word	0x00000008
.L_23:


//--------------------- .nv.callgraph             --------------------------
	.section	.nv.callgraph,"",@"SHT_CUDA_CALLGRAPH"
	.align	4
	.sectionentsize	8
	.align		4
        /*0000*/ 	.word	0x00000000
	.align		4
        /*0004*/ 	.word	0xffffffff
	.align		4
        /*0008*/ 	.word	0x00000000
	.align		4
        /*000c*/ 	.word	0xfffffffe
	.align		4
        /*0010*/ 	.word	0x00000000
	.align		4
        /*0014*/ 	.word	0xfffffffd
	.align		4
        /*0018*/ 	.word	0x00000000
	.align		4
        /*001c*/ 	.word	0xfffffffc


//--------------------- .text.remainderGovaluate3X1 --------------------------
	.section	.text.remainderGovaluate3X1,"ax",@progbits
	.align	128
        .global         remainderGovaluate3X1
        .type           remainderGovaluate3X1,@function
        .size           remainderGovaluate3X1,(.L_x_9 - remainderGovaluate3X1)
        .other          remainderGovaluate3X1,@"STO_CUDA_ENTRY STV_DEFAULT"
remainderGovaluate3X1:
.text.remainderGovaluate3X1:
[----:B------:R-:W-:Y:S01]  /*0000*/  LDC R1, c[0x0][0x37c] ;  /* 0x0000df00ff017b82 */ /* 0x000fe20000000800 */
[----:B------:R-:W0:Y:S07]  /*0010*/  S2R R3, SR_TID.X ;  /* 0x0000000000037919 */ /* 0x000e2e0000002100 */
[----:B------:R-:W-:Y:S01]  /*0020*/  S2UR UR4, SR_CTAID.Y ;  /* 0x00000000000479c3 */ /* 0x000fe20000002600 */
[----:B------:R-:W1:Y:S01]  /*0030*/  LDCU UR5, c[0x0][0x370] ;  /* 0x00006e00ff0577ac */ /* 0x000e620008000800 */
[----:B------:R-:W2:Y:S06]  /*0040*/  LDCU UR7, c[0x0][0x394] ;  /* 0x00007280ff0777ac */ /* 0x000eac0008000800 */
[----:B------:R-:W1:Y:S08]  /*0050*/  S2UR UR6, SR_CTAID.X ;  /* 0x00000000000679c3 */ /* 0x000e700000002500 */
[----:B------:R-:W0:Y:S01]  /*0060*/  LDC R0, c[0x0][0x360] ;  /* 0x0000d800ff007b82 */ /* 0x000e220000000800 */
[----:B-1----:R-:W-:-:S06]  /*0070*/  UIMAD UR4, UR4, UR5, UR6 ;  /* 0x00000005040472a4 */ /* 0x002fcc000f8e0206 */
[----:B0-----:R-:W-:-:S05]  /*0080*/  IMAD R0, R0, UR4, R3 ;  /* 0x0000000400007c24 */ /* 0x001fca000f8e0203 */
[----:B--2---:R-:W-:-:S13]  /*0090*/  ISETP.GE.AND P0, PT, R0, UR7, PT ;  /* 0x0000000700007c0c */ /* 0x004fda000bf06270 */
[----:B------:R-:W-:Y:S05]  /*00a0*/  @P0 EXIT ;  /* 0x000000000000094d */ /* 0x000fea0003800000 */
[----:B------:R-:W0:Y:S01]  /*00b0*/  LDC.64 R6, c[0x0][0x388] ;  /* 0x0000e200ff067b82 */ /* 0x000e220000000a00 */
[----:B------:R-:W1:Y:S07]  /*00c0*/  LDCU.64 UR4, c[0x0][0x358] ;  /* 0x00006b00ff0477ac */ /* 0x000e6e0008000a00 */
[----:B------:R-:W2:Y:S01]  /*00d0*/  LDC R3, c[0x0][0x390] ;  /* 0x0000e400ff037b82 */ /* 0x000ea20000000800 */
[----:B0-----:R-:W-:-:S05]  /*00e0*/  IMAD.WIDE R6, R0, 0x4, R6 ;  /* 0x0000000400067825 */ /* 0x001fca00078e0206 */
[----:B-1----:R-:W2:Y:S01]  /*00f0*/  LDG.E.CONSTANT R2, desc[UR4][R6.64] ;  /* 0x0000000406027981 */ /* 0x002ea2000c1e9900 */
[----:B------:R-:W-:Y:S01]  /*0100*/  BSSY.RECONVERGENT B0, `(.L_x_0) ;  /* 0x0000052000007945 */ /* 0x000fe20003800200 */
[----:B------:R-:W-:Y:S01]  /*0110*/  IMAD.MOV.U32 R5, RZ, RZ, RZ ;  /* 0x000000ffff057224 */ /* 0x000fe200078e00ff */
[C---:B--2---:R-:W-:Y:S01]  /*0120*/  FSETP.GEU.AND P0, PT, |R2|.reuse, |R3|, PT ;  /* 0x400000030200720b */ /* 0x044fe20003f0e200 */
[----:B------:R-:W-:-:S12]  /*0130*/  FADD R4, |R2|, -RZ ;  /* 0x800000ff02047221 */ /* 0x000fd80000000200 */
[----:B------:R-:W-:Y:S05]  /*0140*/  @!P0 BRA `(.L_x_1) ;  /* 0x0000000400348947 */ /* 0x000fea0003800000 */
[----:B------:R-:W-:-:S05]  /*0150*/  FMUL R5, |R3|, 8388608 ;  /* 0x4b00000003057820 */ /* 0x000fca0000400200 */
[----:B------:R-:W-:-:S13]  /*0160*/  FSETP.GTU.AND P0, PT, R4, R5, PT ;  /* 0x000000050400720b */ /* 0x000fda0003f0c000 */
[----:B------:R-:W-:Y:S05]  /*0170*/  @P0 BRA `(.L_x_2) ;  /* 0x00000000007c0947 */ /* 0x000fea0003800000 */
[C---:B------:R-:W-:Y:S01]  /*0180*/  FMUL R6, |R3|.reuse, 16777216 ;  /* 0x4b80000003067820 */ /* 0x040fe20000400200 */
[C---:B------:R-:W-:Y:S01]  /*0190*/  FSETP.GEU.AND P0, PT, |R3|.reuse, 1.175494350822287508e-38, PT ;  /* 0x008000000300780b */ /* 0x040fe20003f0e200 */
[----:B------:R-:W-:Y:S01]  /*01a0*/  FMUL R5, R4, 16777216 ;  /* 0x4b80000004057820 */ /* 0x000fe20000400000 */
[----:B------:R-:W-:Y:S01]  /*01b0*/  FADD R8, |R3|, -RZ ;  /* 0x800000ff03087221 */ /* 0x000fe20000000200 */
[----:B------:R-:W-:Y:S01]  /*01c0*/  BSSY.RECONVERGENT B1, `(.L_x_3) ;  /* 0x0000017000017945 */ /* 0x000fe20003800200 */
[----:B------:R-:W-:Y:S02]  /*01d0*/  FSEL R6, R6, |R3|, !P0 ;  /* 0x4000000306067208 */ /* 0x000fe40004000000 */
[----:B------:R-:W-:-:S04]  /*01e0*/  FSEL R5, R5, R4, !P0 ;  /* 0x0000000405057208 */ /* 0x000fc80004000000 */
[----:B------:R-:W0:Y:S02]  /*01f0*/  MUFU.RCP R6, R6 ;  /* 0x0000000600067308 */ /* 0x000e240000001000 */
[----:B0-----:R-:W-:-:S06]  /*0200*/  FMUL R5, R6, R5 ;  /* 0x0000000506057220 */ /* 0x001fcc0000400000 */
[----:B------:R-:W0:Y:S02]  /*0210*/  FRND.TRUNC R7, R5 ;  /* 0x0000000500077307 */ /* 0x000e24000020d000 */
[----:B0-----:R-:W-:-:S05]  /*0220*/  FFMA R10, R7, -|R3|, R4 ;  /* 0xc0000003070a7223 */ /* 0x001fca0000000004 */
[----:B------:R-:W-:-:S13]  /*0230*/  ISETP.GE.U32.AND P0, PT, R10, R8, PT ;  /* 0x000000080a00720c */ /* 0x000fda0003f06070 */
[----:B------:R-:W-:Y:S05]  /*0240*/  @!P0 BRA `(.L_x_4) ;  /* 0x0000000000388947 */ /* 0x000fea0003800000 */
[----:B------:R-:W-:-:S04]  /*0250*/  ISETP.GE.U32.AND P0, PT, R10, -0x7fffffff, PT ;  /* 0x800000010a00780c */ /* 0x000fc80003f06070 */
[----:B------:R-:W-:-:S09]  /*0260*/  FSETP.GEU.OR P1, PT, R10, -|R3|, !P0 ;  /* 0xc00000030a00720b */ /* 0x000fd2000472e400 */
[----:B------:R-:W-:-:S04]  /*0270*/  @P0 FADD R5, R7, -1 ;  /* 0xbf80000007050421 */ /* 0x000fc80000000000 */
[----:B------:R-:W-:-:S04]  /*0280*/  @!P1 FADD R5, R5, -1 ;  /* 0xbf80000005059421 */ /* 0x000fc80000000000 */
[----:B------:R-:W-:Y:S01]  /*0290*/  @P0 IMAD.MOV.U32 R7, RZ, RZ, R5 ;  /* 0x000000ffff070224 */ /* 0x000fe200078e0005 */
[----:B------:R-:W-:Y:S06]  /*02a0*/  @P0 BRA `(.L_x_4) ;  /* 0x0000000000200947 */ /* 0x000fec0003800000 */
[----:B------:R-:W-:Y:S01]  /*02b0*/  FADD R5, |R3|, |R3| ;  /* 0x4000000303057221 */ /* 0x000fe20000000200 */
[----:B------:R-:W-:-:S04]  /*02c0*/  FADD R7, R7, 1 ;  /* 0x3f80000007077421 */ /* 0x000fc80000000000 */
[----:B------:R-:W-:-:S13]  /*02d0*/  FSETP.GE.AND P0, PT, R10, R5, PT ;  /* 0x000000050a00720b */ /* 0x000fda0003f06000 */
[----:B------:R-:W-:-:S05]  /*02e0*/  @P0 FFMA R5, |R3|, -3, R10 ;  /* 0xc040000003050823 */ /* 0x000fca000000020a */
[----:B------:R-:W-:Y:S01]  /*02f0*/  FSETP.GE.AND P1, PT, R5, RZ, P0 ;  /* 0x000000ff0500720b */ /* 0x000fe20000726000 */
[----:B------:R-:W-:-:S12]  /*0300*/  @P0 FADD R5, R7, 1 ;  /* 0x3f80000007050421 */ /* 0x000fd80000000000 */
[----:B------:R-:W-:-:S04]  /*0310*/  @P1 FADD R5, R5, 1 ;  /* 0x3f80000005051421 */ /* 0x000fc80000000000 */
[----:B------:R-:W-:-:S07]  /*0320*/  @P0 IMAD.MOV.U32 R7, RZ, RZ, R5 ;  /* 0x000000ffff070224 */ /* 0x000fce00078e0005 */
.L_x_4:
[----:B------:R-:W-:Y:S05]  /*0330*/  BSYNC.RECONVERGENT B1 ;  /* 0x0000000000017941 */ /* 0x000fea0003800200 */
.L_x_3:
[----:B------:R0:W1:Y:S01]  /*0340*/  F2I.U32.TRUNC.NTZ R5, R7 ;  /* 0x0000000700057305 */ /* 0x000062000020f000 */
[----:B------:R-:W-:Y:S01]  /*0350*/  FFMA R4, R7, -|R3|, R4 ;  /* 0xc000000307047223 */ /* 0x000fe20000000004 */
[----:B------:R-:W-:Y:S06]  /*0360*/  BRA `(.L_x_1) ;  /* 0x0000000000ac7947 */ /* 0x000fec0003800000 */
.L_x_2:
[----:B------:R-:W-:Y:S01]  /*0370*/  LOP3.LUT R7, R5, 0xff800000, RZ, 0xc0, !PT ;  /* 0xff80000005077812 */ /* 0x000fe200078ec0ff */
[----:B------:R-:W-:Y:S01]  /*0380*/  BSSY.RECONVERGENT B1, `(.L_x_5) ;  /* 0x0000023000017945 */ /* 0x000fe20003800200 */
[C---:B------:R-:W-:Y:S01]  /*0390*/  ISETP.GT.U32.AND P1, PT, R4.reuse, 0x7f7fffff, PT ;  /* 0x7f7fffff0400780c */ /* 0x040fe20003f24070 */
[----:B------:R-:W-:Y:S01]  /*03a0*/  IMAD.MOV.U32 R8, RZ, RZ, RZ ;  /* 0x000000ffff087224 */ /* 0x000fe200078e00ff */
[----:B------:R-:W-:Y:S01]  /*03b0*/  FSETP.GT.AND P0, PT, |R3|, RZ, PT ;  /* 0x000000ff0300720b */ /* 0x000fe20003f04200 */
[----:B------:R-:W-:Y:S01]  /*03c0*/  IMAD.IADD R6, R4, 0x1, -R7 ;  /* 0x0000000104067824 */ /* 0x000fe200078e0a07 */
[----:B------:R-:W-:-:S04]  /*03d0*/  FSEL R12, R7, +QNAN , !P1 ;  /* 0x7fffffff070c7808 */ /* 0x000fc80004800000 */
[----:B------:R-:W-:-:S04]  /*03e0*/  LOP3.LUT R6, R6, 0xff800000, RZ, 0xc0, !PT ;  /* 0xff80000006067812 */ /* 0x000fc800078ec0ff */
[----:B------:R-:W-:Y:S02]  /*03f0*/  IADD3 R9, PT, PT, R6, 0xb800000, RZ ;  /* 0x0b80000006097810 */ /* 0x000fe40007ffe0ff */
[----:B------:R-:W-:Y:S01]  /*0400*/  LOP3.LUT R6, R4, 0x7fffff, RZ, 0xc0, !PT ;  /* 0x007fffff04067812 */ /* 0x000fe200078ec0ff */
[----:B------:R-:W-:Y:S01]  /*0410*/  IMAD.MOV.U32 R4, RZ, RZ, RZ ;  /* 0x000000ffff047224 */ /* 0x000fe200078e00ff */
[----:B------:R-:W-:Y:S02]  /*0420*/  ISETP.NE.AND P2, PT, R9, RZ, PT ;  /* 0x000000ff0900720c */ /* 0x000fe40003f45270 */
[----:B------:R-:W-:-:S11]  /*0430*/  LOP3.LUT R6, R6, 0x3f800000, RZ, 0xfc, !PT ;  /* 0x3f80000006067812 */ /* 0x000fd600078efcff */
[----:B------:R-:W-:Y:S05]  /*0440*/  @!P2 BRA `(.L_x_6) ;  /* 0x000000000058a947 */ /* 0x000fea0003800000 */
[----:B------:R-:W-:Y:S01]  /*0450*/  LOP3.LUT R5, R5, 0x7fffff, RZ, 0xc0, !PT ;  /* 0x007fffff05057812 */ /* 0x000fe200078ec0ff */
[----:B------:R-:W-:Y:S01]  /*0460*/  IMAD.MOV.U32 R8, RZ, RZ, RZ ;  /* 0x000000ffff087224 */ /* 0x000fe200078e00ff */
[----:B------:R-:W-:Y:S02]  /*0470*/  MOV R4, R9 ;  /* 0x0000000900047202 */ /* 0x000fe40000000f00 */
[----:B------:R-:W-:-:S04]  /*0480*/  LOP3.LUT R5, R5, 0x3f800000, RZ, 0xfc, !PT ;  /* 0x3f80000005057812 */ /* 0x000fc800078efcff */
[----:B------:R0:W1:Y:S03]  /*0490*/  MUFU.RCP R7, R5 ;  /* 0x0000000500077308 */ /* 0x0000660000001000 */
.L_x_7:
[----:B------:R-:W-:-:S04]  /*04a0*/  VIMNMX.U32 R9, PT, PT, R4, 0xb800000, PT ;  /* 0x0b80000004097848 */ /* 0x000fc80003fe0000 */
[C---:B------:R-:W-:Y:S01]  /*04b0*/  IADD3 R4, PT, PT, -R9.reuse, R4, RZ ;  /* 0x0000000409047210 */ /* 0x040fe20007ffe1ff */
[----:B------:R-:W-:Y:S01]  /*04c0*/  IMAD.IADD R6, R9, 0x1, R6 ;  /* 0x0000000109067824 */ /* 0x000fe200078e0206 */
[----:B------:R-:W-:Y:S02]  /*04d0*/  SHF.R.U32.HI R9, RZ, 0x17, R9 ;  /* 0x00000017ff097819 */ /* 0x000fe40000011609 */
[----:B------:R-:W-:Y:S01]  /*04e0*/  ISETP.NE.AND P2, PT, R4, RZ, PT ;  /* 0x000000ff0400720c */ /* 0x000fe20003f45270 */
[----:B-1----:R-:W-:Y:S01]  /*04f0*/  FMUL R10, R7, R6 ;  /* 0x00000006070a7220 */ /* 0x002fe20000400000 */
[----:B------:R-:W-:-:S03]  /*0500*/  SHF.L.U32 R8, R8, R9, RZ ;  /* 0x0000000908087219 */ /* 0x000fc600000006ff */
[----:B------:R-:W-:-:S04]  /*0510*/  FFMA R11, -R5, R10, R6 ;  /* 0x0000000a050b7223 */ /* 0x000fc80000000106 */
[----:B------:R-:W-:-:S04]  /*0520*/  FFMA R11, R7, R11, R10 ;  /* 0x0000000b070b7223 */ /* 0x000fc8000000000a */
[----:B------:R-:W-:-:S04]  /*0530*/  FFMA R10, -R5, R11, R6 ;  /* 0x0000000b050a7223 */ /* 0x000fc80000000106 */
[----:B------:R-:W-:-:S04]  /*0540*/  FFMA.RZ R10, R7, R10, R11 ;  /* 0x0000000a070a7223 */ /* 0x000fc8000000c00b */
[----:B------:R-:W1:Y:S08]  /*0550*/  FRND.TRUNC R11, R10 ;  /* 0x0000000a000b7307 */ /* 0x000e70000020d000 */
[----:B------:R-:W2:Y:S01]  /*0560*/  F2I.U32.TRUNC.NTZ R13, R10 ;  /* 0x0000000a000d7305 */ /* 0x000ea2000020f000 */
[----:B-1----:R-:W-:-:S05]  /*0570*/  FFMA R6, -R5, R11, R6 ;  /* 0x0000000b05067223 */ /* 0x002fca0000000106 */
[----:B------:R-:W-:Y:S01]  /*0580*/  ISETP.NE.AND P1, PT, R6, RZ, PT ;  /* 0x000000ff0600720c */ /* 0x000fe20003f25270 */
[----:B--2---:R-:W-:-:S12]  /*0590*/  IMAD.IADD R8, R8, 0x1, R13 ;  /* 0x0000000108087824 */ /* 0x004fd800078e020d */
[----:B------:R-:W-:Y:S05]  /*05a0*/  @P1 BRA P2, `(.L_x_7) ;  /* 0xfffffffc00bc1947 */ /* 0x000fea000103ffff */
.L_x_6:
[----:B------:R-:W-:Y:S05]  /*05b0*/  BSYNC.RECONVERGENT B1 ;  /* 0x0000000000017941 */ /* 0x000fea0003800200 */
.L_x_5:
[----:B------:R-:W-:Y:S01]  /*05c0*/  VIMNMX.U32 R4, PT, PT, R4, 0x1ffffff, PT ;  /* 0x01ffffff04047848 */ /* 0x000fe20003fe0000 */
[----:B------:R-:W-:Y:S01]  /*05d0*/  FMUL R7, R6, 1.1920928955078125e-07 ;  /* 0x3400000006077820 */ /* 0x000fe20000400000 */
[----:B------:R-:W-:Y:S02]  /*05e0*/  FSEL R12, R12, +QNAN , P0 ;  /* 0x7fffffff0c0c7808 */ /* 0x000fe40000000000 */
[----:B0-----:R-:W-:-:S03]  /*05f0*/  SHF.R.U32.HI R5, RZ, 0x17, R4 ;  /* 0x00000017ff057819 */ /* 0x001fc60000011604 */
[----:B------:R-:W-:Y:S01]  /*0600*/  FMUL R4, R12, R7 ;  /* 0x000000070c047220 */ /* 0x000fe20000400000 */
[----:B------:R-:W-:-:S07]  /*0610*/  SHF.L.U32 R5, R8, R5, RZ ;  /* 0x0000000508057219 */ /* 0x000fce00000006ff */
.L_x_1:
[----:B------:R-:W-:Y:S05]  /*0620*/  BSYNC.RECONVERGENT B0 ;  /* 0x0000000000007941 */ /* 0x000fea0003800200 */
.L_x_0:
[----:B-1----:R-:W-:Y:S01]  /*0630*/  LOP3.LUT R5, R5, 0x1, RZ, 0xc0, !PT ;  /* 0x0000000105057812 */ /* 0x002fe200078ec0ff */
[----:B------:R-:W-:Y:S01]  /*0640*/  FADD R6, R4, R4 ;  /* 0x0000000404067221 */ /* 0x000fe20000000000 */
[----:B------:R-:W-:Y:S02]  /*0650*/  ISETP.GE.AND P1, PT, R2, RZ, PT ;  /* 0x000000ff0200720c */ /* 0x000fe40003f26270 */
[----:B------:R-:W-:-:S04]  /*0660*/  ISETP.NE.U32.AND P0, PT, R5, 0x1, PT ;  /* 0x000000010500780c */ /* 0x000fc80003f05070 */
[----:B------:R-:W-:-:S04]  /*0670*/  FSETP.NEU.OR P0, PT, R6, |R3|, P0 ;  /* 0x400000030600720b */ /* 0x000fc8000070d400 */
[----:B------:R-:W-:Y:S02]  /*0680*/  FSETP.LEU.AND P0, PT, R6, |R3|, P0 ;  /* 0x400000030600720b */ /* 0x000fe4000070b000 */
[----:B0-----:R-:W0:Y:S11]  /*0690*/  LDC.64 R6, c[0x0][0x380] ;  /* 0x0000e000ff067b82 */ /* 0x001e360000000a00 */
[----:B------:R-:W-:-:S05]  /*06a0*/  @!P0 FADD R4, R4, -|R3| ;  /* 0xc000000304048221 */ /* 0x000fca0000000000 */
[----:B------:R-:W-:-:S04]  /*06b0*/  FSETP.NAN.AND P0, PT, |R4|, |R4|, PT ;  /* 0x400000040400720b */ /* 0x000fc80003f08200 */
[----:B------:R-:W-:Y:S01]  /*06c0*/  @!P1 FSEL R4, -R4, R4, !P0 ;  /* 0x0000000404049208 */ /* 0x000fe20004000100 */
[----:B0-----:R-:W-:-:S05]  /*06d0*/  IMAD.WIDE R2, R0, 0x4, R6 ;  /* 0x0000000400027825 */ /* 0x001fca00078e0206 */
[----:B------:R-:W-:Y:S01]  /*06e0*/  STG.E desc[UR4][R2.64], R4 ;  /* 0x0000000402007986 */ /* 0x000fe2000c101904 */
[----:B------:R-:W-:Y:S05]  /*06f0*/  EXIT ;  /* 0x000000000000794d */ /* 0x000fea0003800000 */
.L_x_8:
[----:B------:R-:W-:-:S00]  /*0700*/  BRA `(.L_x_8) ;  /* 0xfffffffc00fc7947 */ /* 0x000fc0000383ffff */
[----:B------:R-:W-:-:S00]  /*0710*/  NOP ;  /* 0x0000000000007918 */ /* 0x000fc00000000000 */
        /* <DEDUP_REMOVED lines=14> */
.L_x_9:


//--------------------- .nv.shared.reserved.0     --------------------------
	.section	.nv.shared.reserved.0,"aw",@nobits
	.weak		__nv_reservedSMEM_offset_0_alias
	.size		__nv_reservedSMEM_offset_0_alias, 0, 64
	.other		__nv_reservedSMEM_offset_0_alias,@"STO_CUDA_RESERVED_SHARED STV_DEFAULT"
__nv_reservedSMEM_offset_0_alias:
	.zero		0
	.zero		64


//--------------------- .nv.constant0.remainderGovaluate3X1 --------------------------
	.section	.nv.constant0.remainderGovaluate3X1,"a",@progbits
	.sectionflags	@""
	.align	4
.nv.constant0.remainderGovaluate3X1:
	.zero		920


//--------------------- SYMBOLS --------------------------

	.type		.nv.reservedSmem.offset0,@object
	.size		.nv.reservedSmem.offset0,0x4
